//
// Generated by NVIDIA NVVM Compiler
//
// Compiler Build ID: CL-36424714
// Cuda compilation tools, release 13.0, V13.0.88
// Based on NVVM 20.0.0
//

.version 9.0
.target sm_100
.address_size 64

	// .globl	generate_image

.visible .entry generate_image(
	.param .u32 generate_image_param_0,
	.param .u32 generate_image_param_1,
	.param .u64 .ptr .align 1 generate_image_param_2
)
{
	.reg .pred 	%p<4>;
	.reg .b32 	%r<16>;
	.reg .b64 	%rd<5>;

	ld.param.u32 	%r3, [generate_image_param_0];
	ld.param.u32 	%r4, [generate_image_param_1];
	ld.param.u64 	%rd1, [generate_image_param_2];
	mov.u32 	%r6, %ctaid.x;
	mov.u32 	%r7, %ntid.x;
	mov.u32 	%r8, %tid.x;
	mad.lo.s32 	%r1, %r6, %r7, %r8;
	mov.u32 	%r9, %ctaid.y;
	mov.u32 	%r10, %ntid.y;
	mov.u32 	%r11, %tid.y;
	mad.lo.s32 	%r12, %r9, %r10, %r11;
	setp.ge.s32 	%p1, %r1, %r3;
	setp.ge.s32 	%p2, %r12, %r4;
	or.pred  	%p3, %p1, %p2;
	@%p3 bra 	$L__BB0_2;
	cvta.to.global.u64 	%rd2, %rd1;
	mad.lo.s32 	%r13, %r12, %r3, %r1;
	mul.lo.s32 	%r14, %r13, 3;
	cvt.s64.s32 	%rd3, %r14;
	add.s64 	%rd4, %rd2, %rd3;
	st.global.u8 	[%rd4], %r1;
	st.global.u8 	[%rd4+1], %r12;
	add.s32 	%r15, %r1, %r12;
	st.global.u8 	[%rd4+2], %r15;
$L__BB0_2:
	ret;

}


// ===== COMPILED SASS (sm_100) =====

	.target	sm_100

	.elftype	@"ET_EXEC"


//--------------------- .note.nv.tkinfo           --------------------------
	.section	.note.nv.tkinfo,"",@"SHT_NOTE"
	.sectionflags	@"SHF_NOTE_NV_TKINFO"
	.tkinfo
        /*0018*/ 	.word	0x00000002
        /*0030*/ 	.string	""
        /*0030*/ 	.string	"ptxas"
        /*0030*/ 	.string	"Cuda compilation tools, release 13.0, V13.0.88"
        /*0030*/ 	.string	"Build cuda_13.0.r13.0/compiler.36424714_0"
        /*0030*/ 	.string	"-arch sm_100 -m 64 "



//--------------------- .note.nv.cuinfo           --------------------------
	.section	.note.nv.cuinfo,"",@"SHT_NOTE"
	.sectionflags	@"SHF_NOTE_NV_CUINFO"
        /*0018*/ 	.short	0x0002
        /*001a*/ 	.short	0x0064
        /*001c*/ 	.short	0x0082
	.zero		2


//--------------------- .nv.info                  --------------------------
	.section	.nv.info,"",@"SHT_CUDA_INFO"
	.align	4


	//----- nvinfo : EIATTR_REGCOUNT
	.align		4
        /*0000*/ 	.byte	0x04, 0x2f
        /*0002*/ 	.short	(.L_1 - .L_0)
	.align		4
.L_0:
        /*0004*/ 	.word	index@(generate_image)
        /*0008*/ 	.word	0x0000000a


	//----- nvinfo : EIATTR_FRAME_SIZE
	.align		4
.L_1:
        /*000c*/ 	.byte	0x04, 0x11
        /*000e*/ 	.short	(.L_3 - .L_2)
	.align		4
.L_2:
        /*0010*/ 	.word	index@(generate_image)
        /*0014*/ 	.word	0x00000000


	//----- nvinfo : EIATTR_MIN_STACK_SIZE
	.align		4
.L_3:
        /*0018*/ 	.byte	0x04, 0x12
        /*001a*/ 	.short	(.L_5 - .L_4)
	.align		4
.L_4:
        /*001c*/ 	.word	index@(generate_image)
        /*0020*/ 	.word	0x00000000
.L_5:


//--------------------- .nv.compat                --------------------------
	.section	.nv.compat,"",@"SHT_CUDA_COMPAT_INFO"
	.align	4
        /*0000*/ 	.byte	0x02, 0x09, 0x00, 0x00, 0x02, 0x02, 0x01, 0x00, 0x02, 0x05, 0x05, 0x00, 0x03, 0x07, 0x01, 0x01
        /*0010*/ 	.byte	0x02, 0x03, 0x00, 0x00, 0x02, 0x06, 0x01, 0x00, 0x04, 0x0b, 0x08, 0x00, 0x09, 0x00, 0x00, 0x00
        /*0020*/ 	.byte	0x00, 0x00, 0x00, 0x00


//--------------------- .nv.info.generate_image   --------------------------
	.section	.nv.info.generate_image,"",@"SHT_CUDA_INFO"
	.sectionflags	@""
	.align	4


	//----- nvinfo : EIATTR_CUDA_API_VERSION
	.align		4
        /*0000*/ 	.byte	0x04, 0x37
        /*0002*/ 	.short	(.L_7 - .L_6)
.L_6:
        /*0004*/ 	.word	0x00000082


	//----- nvinfo : EIATTR_KPARAM_INFO
	.align		4
.L_7:
        /*0008*/ 	.byte	0x04, 0x17
        /*000a*/ 	.short	(.L_9 - .L_8)
.L_8:
        /*000c*/ 	.word	0x00000000
        /*0010*/ 	.short	0x0002
        /*0012*/ 	.short	0x0008
        /*0014*/ 	.byte	0x00, 0xf5, 0x21, 0x00


	//----- nvinfo : EIATTR_KPARAM_INFO
	.align		4
.L_9:
        /*0018*/ 	.byte	0x04, 0x17
        /*001a*/ 	.short	(.L_11 - .L_10)
.L_10:
        /*001c*/ 	.word	0x00000000
        /*0020*/ 	.short	0x0001
        /*0022*/ 	.short	0x0004
        /*0024*/ 	.byte	0x00, 0xf0, 0x11, 0x00


	//----- nvinfo : EIATTR_KPARAM_INFO
	.align		4
.L_11:
        /*0028*/ 	.byte	0x04, 0x17
        /*002a*/ 	.short	(.L_13 - .L_12)
.L_12:
        /*002c*/ 	.word	0x00000000
        /*0030*/ 	.short	0x0000
        /*0032*/ 	.short	0x0000
        /*0034*/ 	.byte	0x00, 0xf0, 0x11, 0x00


	//----- nvinfo : EIATTR_SPARSE_MMA_MASK
	.align		4
.L_13:
        /*0038*/ 	.byte	0x03, 0x50
        /*003a*/ 	.short	0x0000


	//----- nvinfo : EIATTR_MAXREG_COUNT
	.align		4
        /*003c*/ 	.byte	0x03, 0x1b
        /*003e*/ 	.short	0x00ff


	//----- nvinfo : EIATTR_MERCURY_ISA_VERSION
	.align		4
        /*0040*/ 	.byte	0x03, 0x5f
        /*0042*/ 	.short	0x0101


	//----- nvinfo : EIATTR_VRC_CTA_INIT_COUNT
	.align		4
        /*0044*/ 	.byte	0x02, 0x4a
	.zero		1
	.zero		1


	//----- nvinfo : EIATTR_EXIT_INSTR_OFFSETS
	.align		4
        /*0048*/ 	.byte	0x04, 0x1c
        /*004a*/ 	.short	(.L_15 - .L_14)


	//   ....[0]....
.L_14:
        /*004c*/ 	.word	0x000000c0


	//   ....[1]....
        /*0050*/ 	.word	0x00000170


	//----- nvinfo : EIATTR_CBANK_PARAM_SIZE
	.align		4
.L_15:
        /*0054*/ 	.byte	0x03, 0x19
        /*0056*/ 	.short	0x0010


	//----- nvinfo : EIATTR_PARAM_CBANK
	.align		4
        /*0058*/ 	.byte	0x04, 0x0a
        /*005a*/ 	.short	(.L_17 - .L_16)
	.align		4
.L_16:
        /*005c*/ 	.word	index@(.nv.constant0.generate_image)
        /*0060*/ 	.short	0x0380
        /*0062*/ 	.short	0x0010


	//----- nvinfo : EIATTR_SW_WAR
	.align		4
.L_17:
        /*0064*/ 	.byte	0x04, 0x36
        /*0066*/ 	.short	(.L_19 - .L_18)
.L_18:
        /*0068*/ 	.word	0x00000008
.L_19:


//--------------------- .nv.callgraph             --------------------------
	.section	.nv.callgraph,"",@"SHT_CUDA_CALLGRAPH"
	.align	4
	.sectionentsize	8
	.align		4
        /*0000*/ 	.word	0x00000000
	.align		4
        /*0004*/ 	.word	0xffffffff
	.align		4
        /*0008*/ 	.word	0x00000000
	.align		4
        /*000c*/ 	.word	0xfffffffe
	.align		4
        /*0010*/ 	.word	0x00000000
	.align		4
        /*0014*/ 	.word	0xfffffffd
	.align		4
        /*0018*/ 	.word	0x00000000
	.align		4
        /*001c*/ 	.word	0xfffffffc


//--------------------- .text.generate_image      --------------------------
	.section	.text.generate_image,"ax",@progbits
	.align	128
        .global         generate_image
        .type           generate_image,@function
        .size           generate_image,(.L_x_1 - generate_image)
        .other          generate_image,@"STO_CUDA_ENTRY STV_DEFAULT"
generate_image:
.text.generate_image:
[----:B------:R-:W-:Y:S01]  /*0000*/  LDC R1, c[0x0][0x37c] ;  /* 0x0000df00ff017b82 */ /* 0x000fe20000000800 */
[----:B------:R-:W0:Y:S07]  /*0010*/  S2R R3, SR_TID.Y ;  /* 0x0000000000037919 */ /* 0x000e2e0000002200 */
[----:B------:R-:W1:Y:S01]  /*0020*/  LDC R5, c[0x0][0x360] ;  /* 0x0000d800ff057b82 */ /* 0x000e620000000800 */
[----:B------:R-:W2:Y:S01]  /*0030*/  LDCU.64 UR6, c[0x0][0x380] ;  /* 0x00007000ff0677ac */ /* 0x000ea20008000a00 */
[----:B------:R-:W1:Y:S06]  /*0040*/  S2R R2, SR_TID.X ;  /* 0x0000000000027919 */ /* 0x000e6c0000002100 */
[----:B------:R-:W0:Y:S08]  /*0050*/  S2UR UR5, SR_CTAID.Y ;  /* 0x00000000000579c3 */ /* 0x000e300000002600 */
[----:B------:R-:W0:Y:S08]  /*0060*/  LDC R0, c[0x0][0x364] ;  /* 0x0000d900ff007b82 */ /* 0x000e300000000800 */
[----:B------:R-:W1:Y:S01]  /*0070*/  S2UR UR4, SR_CTAID.X ;  /* 0x00000000000479c3 */ /* 0x000e620000002500 */
[----:B0-----:R-:W-:-:S05]  /*0080*/  IMAD R0, R0, UR5, R3 ;  /* 0x0000000500007c24 */ /* 0x001fca000f8e0203 */
[----:B--2---:R-:W-:Y:S01]  /*0090*/  ISETP.GE.AND P0, PT, R0, UR7, PT ;  /* 0x0000000700007c0c */ /* 0x004fe2000bf06270 */
[----:B-1----:R-:W-:-:S05]  /*00a0*/  IMAD R5, R5, UR4, R2 ;  /* 0x0000000405057c24 */ /* 0x002fca000f8e0202 */
[----:B------:R-:W-:-:S13]  /*00b0*/  ISETP.GE.OR P0, PT, R5, UR6, P0 ;  /* 0x0000000605007c0c */ /* 0x000fda0008706670 */
[----:B------:R-:W-:Y:S05]  /*00c0*/  @P0 EXIT ;  /* 0x000000000000094d */ /* 0x000fea0003800000 */
[----:B------:R-:W0:Y:S01]  /*00d0*/  LDCU.64 UR8, c[0x0][0x388] ;  /* 0x00007100ff0877ac */ /* 0x000e220008000a00 */
[----:B------:R-:W-:Y:S01]  /*00e0*/  IMAD R2, R0, UR6, R5 ;  /* 0x0000000600027c24 */ /* 0x000fe2000f8e0205 */
[----:B------:R-:W-:Y:S01]  /*00f0*/  IADD3 R7, PT, PT, R5, R0, RZ ;  /* 0x0000000005077210 */ /* 0x000fe20007ffe0ff */
[----:B------:R-:W1:Y:S02]  /*0100*/  LDCU.64 UR4, c[0x0][0x358] ;  /* 0x00006b00ff0477ac */ /* 0x000e640008000a00 */
[----:B------:R-:W-:-:S05]  /*0110*/  IMAD R3, R2, 0x3, RZ ;  /* 0x0000000302037824 */ /* 0x000fca00078e02ff */
[----:B0-----:R-:W-:-:S04]  /*0120*/  IADD3 R2, P0, PT, R3, UR8, RZ ;  /* 0x0000000803027c10 */ /* 0x001fc8000ff1e0ff */
[----:B------:R-:W-:-:S05]  /*0130*/  LEA.HI.X.SX32 R3, R3, UR9, 0x1, P0 ;  /* 0x0000000903037c11 */ /* 0x000fca00080f0eff */
[----:B-1----:R-:W-:Y:S04]  /*0140*/  STG.E.U8 desc[UR4][R2.64], R5 ;  /* 0x0000000502007986 */ /* 0x002fe8000c101104 */
[----:B------:R-:W-:Y:S04]  /*0150*/  STG.E.U8 desc[UR4][R2.64+0x1], R0 ;  /* 0x0000010002007986 */ /* 0x000fe8000c101104 */
[----:B------:R-:W-:Y:S01]  /*0160*/  STG.E.U8 desc[UR4][R2.64+0x2], R7 ;  /* 0x0000020702007986 */ /* 0x000fe2000c101104 */
[----:B------:R-:W-:Y:S05]  /*0170*/  EXIT ;  /* 0x000000000000794d */ /* 0x000fea0003800000 */
.L_x_0:
[----:B------:R-:W-:-:S00]  /*0180*/  BRA `(.L_x_0) ;  /* 0xfffffffc00fc7947 */ /* 0x000fc0000383ffff */
[----:B------:R-:W-:-:S00]  /*0190*/  NOP ;  /* 0x0000000000007918 */ /* 0x000fc00000000000 */
        /* <DEDUP_REMOVED lines=14> */
.L_x_1:


//--------------------- .nv.shared.reserved.0     --------------------------
	.section	.nv.shared.reserved.0,"aw",@nobits
	.weak		__nv_reservedSMEM_offset_0_alias
	.size		__nv_reservedSMEM_offset_0_alias, 0, 64
	.other		__nv_reservedSMEM_offset_0_alias,@"STO_CUDA_RESERVED_SHARED STV_DEFAULT"
__nv_reservedSMEM_offset_0_alias:
	.zero		0
	.zero		64


//--------------------- .nv.constant0.generate_image --------------------------
	.section	.nv.constant0.generate_image,"a",@progbits
	.sectionflags	@""
	.align	4
.nv.constant0.generate_image:
	.zero		912


//--------------------- SYMBOLS --------------------------

	.type		.nv.reservedSmem.offset0,@object
	.size		.nv.reservedSmem.offset0,0x4
